//
// Generated by NVIDIA NVVM Compiler
//
// Compiler Build ID: CL-36424714
// Cuda compilation tools, release 13.0, V13.0.88
// Based on NVVM 20.0.0
//

.version 9.0
.target sm_100
.address_size 64

	// .globl	_ZN3cub18CUB_300001_SM_10006detail11EmptyKernelIvEEvv
.global .align 1 .b8 _ZN40_INTERNAL_f3e106cb_4_k_cu_5b3c2883_894524cuda3std3__45__cpo5beginE[1];
.global .align 1 .b8 _ZN40_INTERNAL_f3e106cb_4_k_cu_5b3c2883_894524cuda3std3__45__cpo3endE[1];
.global .align 1 .b8 _ZN40_INTERNAL_f3e106cb_4_k_cu_5b3c2883_894524cuda3std3__45__cpo6cbeginE[1];
.global .align 1 .b8 _ZN40_INTERNAL_f3e106cb_4_k_cu_5b3c2883_894524cuda3std3__45__cpo4cendE[1];
.global .align 1 .b8 _ZN40_INTERNAL_f3e106cb_4_k_cu_5b3c2883_894524cuda3std3__45__cpo6rbeginE[1];
.global .align 1 .b8 _ZN40_INTERNAL_f3e106cb_4_k_cu_5b3c2883_894524cuda3std3__45__cpo4rendE[1];
.global .align 1 .b8 _ZN40_INTERNAL_f3e106cb_4_k_cu_5b3c2883_894524cuda3std3__45__cpo7crbeginE[1];
.global .align 1 .b8 _ZN40_INTERNAL_f3e106cb_4_k_cu_5b3c2883_894524cuda3std3__45__cpo5crendE[1];
.global .align 1 .b8 _ZN40_INTERNAL_f3e106cb_4_k_cu_5b3c2883_894524cuda3std3__442_GLOBAL__N__f3e106cb_4_k_cu_5b3c2883_894526ignoreE[1];
.global .align 1 .b8 _ZN40_INTERNAL_f3e106cb_4_k_cu_5b3c2883_894524cuda3std3__419piecewise_constructE[1];
.global .align 1 .b8 _ZN40_INTERNAL_f3e106cb_4_k_cu_5b3c2883_894524cuda3std3__48in_placeE[1];
.global .align 1 .b8 _ZN40_INTERNAL_f3e106cb_4_k_cu_5b3c2883_894524cuda3std3__420unreachable_sentinelE[1];
.global .align 1 .b8 _ZN40_INTERNAL_f3e106cb_4_k_cu_5b3c2883_894524cuda3std3__47nulloptE[1];
.global .align 1 .b8 _ZN40_INTERNAL_f3e106cb_4_k_cu_5b3c2883_894524cuda3std3__48unexpectE[1];
.global .align 1 .b8 _ZN40_INTERNAL_f3e106cb_4_k_cu_5b3c2883_894524cuda3std6ranges3__45__cpo4swapE[1];
.global .align 1 .b8 _ZN40_INTERNAL_f3e106cb_4_k_cu_5b3c2883_894524cuda3std6ranges3__45__cpo9iter_moveE[1];
.global .align 1 .b8 _ZN40_INTERNAL_f3e106cb_4_k_cu_5b3c2883_894524cuda3std6ranges3__45__cpo5beginE[1];
.global .align 1 .b8 _ZN40_INTERNAL_f3e106cb_4_k_cu_5b3c2883_894524cuda3std6ranges3__45__cpo3endE[1];
.global .align 1 .b8 _ZN40_INTERNAL_f3e106cb_4_k_cu_5b3c2883_894524cuda3std6ranges3__45__cpo6cbeginE[1];
.global .align 1 .b8 _ZN40_INTERNAL_f3e106cb_4_k_cu_5b3c2883_894524cuda3std6ranges3__45__cpo4cendE[1];
.global .align 1 .b8 _ZN40_INTERNAL_f3e106cb_4_k_cu_5b3c2883_894524cuda3std6ranges3__45__cpo7advanceE[1];
.global .align 1 .b8 _ZN40_INTERNAL_f3e106cb_4_k_cu_5b3c2883_894524cuda3std6ranges3__45__cpo9iter_swapE[1];
.global .align 1 .b8 _ZN40_INTERNAL_f3e106cb_4_k_cu_5b3c2883_894524cuda3std6ranges3__45__cpo4nextE[1];
.global .align 1 .b8 _ZN40_INTERNAL_f3e106cb_4_k_cu_5b3c2883_894524cuda3std6ranges3__45__cpo4prevE[1];
.global .align 1 .b8 _ZN40_INTERNAL_f3e106cb_4_k_cu_5b3c2883_894524cuda3std6ranges3__45__cpo4dataE[1];
.global .align 1 .b8 _ZN40_INTERNAL_f3e106cb_4_k_cu_5b3c2883_894524cuda3std6ranges3__45__cpo5cdataE[1];
.global .align 1 .b8 _ZN40_INTERNAL_f3e106cb_4_k_cu_5b3c2883_894524cuda3std6ranges3__45__cpo4sizeE[1];
.global .align 1 .b8 _ZN40_INTERNAL_f3e106cb_4_k_cu_5b3c2883_894524cuda3std6ranges3__45__cpo5ssizeE[1];
.global .align 1 .b8 _ZN40_INTERNAL_f3e106cb_4_k_cu_5b3c2883_894524cuda3std6ranges3__45__cpo8distanceE[1];
.global .align 1 .b8 _ZN40_INTERNAL_f3e106cb_4_k_cu_5b3c2883_894526thrust24THRUST_300001_SM_1000_NS8cuda_cub3parE[1];
.global .align 1 .b8 _ZN40_INTERNAL_f3e106cb_4_k_cu_5b3c2883_894526thrust24THRUST_300001_SM_1000_NS8cuda_cub10par_nosyncE[1];
.global .align 1 .b8 _ZN40_INTERNAL_f3e106cb_4_k_cu_5b3c2883_894526thrust24THRUST_300001_SM_1000_NS6system6detail10sequential3seqE[1];
.global .align 1 .b8 _ZN40_INTERNAL_f3e106cb_4_k_cu_5b3c2883_894526thrust24THRUST_300001_SM_1000_NS12placeholders2_1E[1];
.global .align 1 .b8 _ZN40_INTERNAL_f3e106cb_4_k_cu_5b3c2883_894526thrust24THRUST_300001_SM_1000_NS12placeholders2_2E[1];
.global .align 1 .b8 _ZN40_INTERNAL_f3e106cb_4_k_cu_5b3c2883_894526thrust24THRUST_300001_SM_1000_NS12placeholders2_3E[1];
.global .align 1 .b8 _ZN40_INTERNAL_f3e106cb_4_k_cu_5b3c2883_894526thrust24THRUST_300001_SM_1000_NS12placeholders2_4E[1];
.global .align 1 .b8 _ZN40_INTERNAL_f3e106cb_4_k_cu_5b3c2883_894526thrust24THRUST_300001_SM_1000_NS12placeholders2_5E[1];
.global .align 1 .b8 _ZN40_INTERNAL_f3e106cb_4_k_cu_5b3c2883_894526thrust24THRUST_300001_SM_1000_NS12placeholders2_6E[1];
.global .align 1 .b8 _ZN40_INTERNAL_f3e106cb_4_k_cu_5b3c2883_894526thrust24THRUST_300001_SM_1000_NS12placeholders2_7E[1];
.global .align 1 .b8 _ZN40_INTERNAL_f3e106cb_4_k_cu_5b3c2883_894526thrust24THRUST_300001_SM_1000_NS12placeholders2_8E[1];
.global .align 1 .b8 _ZN40_INTERNAL_f3e106cb_4_k_cu_5b3c2883_894526thrust24THRUST_300001_SM_1000_NS12placeholders2_9E[1];
.global .align 1 .b8 _ZN40_INTERNAL_f3e106cb_4_k_cu_5b3c2883_894526thrust24THRUST_300001_SM_1000_NS12placeholders3_10E[1];
.global .align 1 .b8 _ZN40_INTERNAL_f3e106cb_4_k_cu_5b3c2883_894526thrust24THRUST_300001_SM_1000_NS3seqE[1];

.visible .entry _ZN3cub18CUB_300001_SM_10006detail11EmptyKernelIvEEvv()
{


	ret;

}


// ===== COMPILED SASS (sm_100) =====

	.target	sm_100

	.elftype	@"ET_EXEC"


//--------------------- .note.nv.tkinfo           --------------------------
	.section	.note.nv.tkinfo,"",@"SHT_NOTE"
	.sectionflags	@"SHF_NOTE_NV_TKINFO"
	.tkinfo
        /*0018*/ 	.word	0x00000002
        /*0030*/ 	.string	""
        /*0030*/ 	.string	"ptxas"
        /*0030*/ 	.string	"Cuda compilation tools, release 13.0, V13.0.88"
        /*0030*/ 	.string	"Build cuda_13.0.r13.0/compiler.36424714_0"
        /*0030*/ 	.string	"-arch sm_100 -m 64 "



//--------------------- .note.nv.cuinfo           --------------------------
	.section	.note.nv.cuinfo,"",@"SHT_NOTE"
	.sectionflags	@"SHF_NOTE_NV_CUINFO"
        /*0018*/ 	.short	0x0002
        /*001a*/ 	.short	0x0064
        /*001c*/ 	.short	0x0082
	.zero		2


//--------------------- .nv.info                  --------------------------
	.section	.nv.info,"",@"SHT_CUDA_INFO"
	.align	4


	//----- nvinfo : EIATTR_REGCOUNT
	.align		4
        /*0000*/ 	.byte	0x04, 0x2f
        /*0002*/ 	.short	(.L_44 - .L_43)
	.align		4
.L_43:
        /*0004*/ 	.word	index@(_ZN3cub18CUB_300001_SM_10006detail11EmptyKernelIvEEvv)
        /*0008*/ 	.word	0x00000004


	//----- nvinfo : EIATTR_FRAME_SIZE
	.align		4
.L_44:
        /*000c*/ 	.byte	0x04, 0x11
        /*000e*/ 	.short	(.L_46 - .L_45)
	.align		4
.L_45:
        /*0010*/ 	.word	index@(_ZN3cub18CUB_300001_SM_10006detail11EmptyKernelIvEEvv)
        /*0014*/ 	.word	0x00000000


	//----- nvinfo : EIATTR_MIN_STACK_SIZE
	.align		4
.L_46:
        /*0018*/ 	.byte	0x04, 0x12
        /*001a*/ 	.short	(.L_48 - .L_47)
	.align		4
.L_47:
        /*001c*/ 	.word	index@(_ZN3cub18CUB_300001_SM_10006detail11EmptyKernelIvEEvv)
        /*0020*/ 	.word	0x00000000
.L_48:


//--------------------- .nv.compat                --------------------------
	.section	.nv.compat,"",@"SHT_CUDA_COMPAT_INFO"
	.align	4
        /*0000*/ 	.byte	0x02, 0x09, 0x00, 0x00, 0x02, 0x02, 0x01, 0x00, 0x02, 0x05, 0x05, 0x00, 0x03, 0x07, 0x01, 0x01
        /*0010*/ 	.byte	0x02, 0x03, 0x00, 0x00, 0x02, 0x06, 0x01, 0x00, 0x04, 0x0b, 0x08, 0x00, 0x09, 0x00, 0x00, 0x00
        /*0020*/ 	.byte	0x00, 0x00, 0x00, 0x00


//--------------------- .nv.info._ZN3cub18CUB_300001_SM_10006detail11EmptyKernelIvEEvv --------------------------
	.section	.nv.info._ZN3cub18CUB_300001_SM_10006detail11EmptyKernelIvEEvv,"",@"SHT_CUDA_INFO"
	.sectionflags	@""
	.align	4


	//----- nvinfo : EIATTR_CUDA_API_VERSION
	.align		4
        /*0000*/ 	.byte	0x04, 0x37
        /*0002*/ 	.short	(.L_50 - .L_49)
.L_49:
        /*0004*/ 	.word	0x00000082


	//----- nvinfo : EIATTR_SPARSE_MMA_MASK
	.align		4
.L_50:
        /*0008*/ 	.byte	0x03, 0x50
        /*000a*/ 	.short	0x0000


	//----- nvinfo : EIATTR_MAXREG_COUNT
	.align		4
        /*000c*/ 	.byte	0x03, 0x1b
        /*000e*/ 	.short	0x00ff


	//----- nvinfo : EIATTR_MERCURY_ISA_VERSION
	.align		4
        /*0010*/ 	.byte	0x03, 0x5f
        /*0012*/ 	.short	0x0101


	//----- nvinfo : EIATTR_VRC_CTA_INIT_COUNT
	.align		4
        /*0014*/ 	.byte	0x02, 0x4a
	.zero		1
	.zero		1


	//----- nvinfo : EIATTR_EXIT_INSTR_OFFSETS
	.align		4
        /*0018*/ 	.byte	0x04, 0x1c
        /*001a*/ 	.short	(.L_52 - .L_51)


	//   ....[0]....
.L_51:
        /*001c*/ 	.word	0x00000010


	//----- nvinfo : EIATTR_SW_WAR
	.align		4
.L_52:
        /*0020*/ 	.byte	0x04, 0x36
        /*0022*/ 	.short	(.L_54 - .L_53)
.L_53:
        /*0024*/ 	.word	0x00000008
.L_54:


//--------------------- .nv.callgraph             --------------------------
	.section	.nv.callgraph,"",@"SHT_CUDA_CALLGRAPH"
	.align	4
	.sectionentsize	8
	.align		4
        /*0000*/ 	.word	0x00000000
	.align		4
        /*0004*/ 	.word	0xffffffff
	.align		4
        /*0008*/ 	.word	0x00000000
	.align		4
        /*000c*/ 	.word	0xfffffffe
	.align		4
        /*0010*/ 	.word	0x00000000
	.align		4
        /*0014*/ 	.word	0xfffffffd
	.align		4
        /*0018*/ 	.word	0x00000000
	.align		4
        /*001c*/ 	.word	0xfffffffc


//--------------------- .nv.constant4             --------------------------
	.section	.nv.constant4,"a",@progbits
	.align	8
	.align		8
.nv.constant4:
        /*0000*/ 	.dword	_ZN40_INTERNAL_f3e106cb_4_k_cu_5b3c2883_898614cuda3std3__45__cpo5beginE
	.align		8
        /*0008*/ 	.dword	_ZN40_INTERNAL_f3e106cb_4_k_cu_5b3c2883_898614cuda3std3__45__cpo3endE
	.align		8
        /*0010*/ 	.dword	_ZN40_INTERNAL_f3e106cb_4_k_cu_5b3c2883_898614cuda3std3__45__cpo6cbeginE
	.align		8
        /*0018*/ 	.dword	_ZN40_INTERNAL_f3e106cb_4_k_cu_5b3c2883_898614cuda3std3__45__cpo4cendE
	.align		8
        /*0020*/ 	.dword	_ZN40_INTERNAL_f3e106cb_4_k_cu_5b3c2883_898614cuda3std3__45__cpo6rbeginE
	.align		8
        /*0028*/ 	.dword	_ZN40_INTERNAL_f3e106cb_4_k_cu_5b3c2883_898614cuda3std3__45__cpo4rendE
	.align		8
        /*0030*/ 	.dword	_ZN40_INTERNAL_f3e106cb_4_k_cu_5b3c2883_898614cuda3std3__45__cpo7crbeginE
	.align		8
        /*0038*/ 	.dword	_ZN40_INTERNAL_f3e106cb_4_k_cu_5b3c2883_898614cuda3std3__45__cpo5crendE
	.align		8
        /*0040*/ 	.dword	_ZN40_INTERNAL_f3e106cb_4_k_cu_5b3c2883_898614cuda3std3__442_GLOBAL__N__f3e106cb_4_k_cu_5b3c2883_898616ignoreE
	.align		8
        /*0048*/ 	.dword	_ZN40_INTERNAL_f3e106cb_4_k_cu_5b3c2883_898614cuda3std3__419piecewise_constructE
	.align		8
        /*0050*/ 	.dword	_ZN40_INTERNAL_f3e106cb_4_k_cu_5b3c2883_898614cuda3std3__48in_placeE
	.align		8
        /*0058*/ 	.dword	_ZN40_INTERNAL_f3e106cb_4_k_cu_5b3c2883_898614cuda3std3__420unreachable_sentinelE
	.align		8
        /*0060*/ 	.dword	_ZN40_INTERNAL_f3e106cb_4_k_cu_5b3c2883_898614cuda3std3__47nulloptE
	.align		8
        /*0068*/ 	.dword	_ZN40_INTERNAL_f3e106cb_4_k_cu_5b3c2883_898614cuda3std3__48unexpectE
	.align		8
        /*0070*/ 	.dword	_ZN40_INTERNAL_f3e106cb_4_k_cu_5b3c2883_898614cuda3std6ranges3__45__cpo4swapE
	.align		8
        /*0078*/ 	.dword	_ZN40_INTERNAL_f3e106cb_4_k_cu_5b3c2883_898614cuda3std6ranges3__45__cpo9iter_moveE
	.align		8
        /*0080*/ 	.dword	_ZN40_INTERNAL_f3e106cb_4_k_cu_5b3c2883_898614cuda3std6ranges3__45__cpo5beginE
	.align		8
        /*0088*/ 	.dword	_ZN40_INTERNAL_f3e106cb_4_k_cu_5b3c2883_898614cuda3std6ranges3__45__cpo3endE
	.align		8
        /*0090*/ 	.dword	_ZN40_INTERNAL_f3e106cb_4_k_cu_5b3c2883_898614cuda3std6ranges3__45__cpo6cbeginE
	.align		8
        /*0098*/ 	.dword	_ZN40_INTERNAL_f3e106cb_4_k_cu_5b3c2883_898614cuda3std6ranges3__45__cpo4cendE
	.align		8
        /*00a0*/ 	.dword	_ZN40_INTERNAL_f3e106cb_4_k_cu_5b3c2883_898614cuda3std6ranges3__45__cpo7advanceE
	.align		8
        /*00a8*/ 	.dword	_ZN40_INTERNAL_f3e106cb_4_k_cu_5b3c2883_898614cuda3std6ranges3__45__cpo9iter_swapE
	.align		8
        /*00b0*/ 	.dword	_ZN40_INTERNAL_f3e106cb_4_k_cu_5b3c2883_898614cuda3std6ranges3__45__cpo4nextE
	.align		8
        /*00b8*/ 	.dword	_ZN40_INTERNAL_f3e106cb_4_k_cu_5b3c2883_898614cuda3std6ranges3__45__cpo4prevE
	.align		8
        /*00c0*/ 	.dword	_ZN40_INTERNAL_f3e106cb_4_k_cu_5b3c2883_898614cuda3std6ranges3__45__cpo4dataE
	.align		8
        /*00c8*/ 	.dword	_ZN40_INTERNAL_f3e106cb_4_k_cu_5b3c2883_898614cuda3std6ranges3__45__cpo5cdataE
	.align		8
        /*00d0*/ 	.dword	_ZN40_INTERNAL_f3e106cb_4_k_cu_5b3c2883_898614cuda3std6ranges3__45__cpo4sizeE
	.align		8
        /*00d8*/ 	.dword	_ZN40_INTERNAL_f3e106cb_4_k_cu_5b3c2883_898614cuda3std6ranges3__45__cpo5ssizeE
	.align		8
        /*00e0*/ 	.dword	_ZN40_INTERNAL_f3e106cb_4_k_cu_5b3c2883_898614cuda3std6ranges3__45__cpo8distanceE
	.align		8
        /*00e8*/ 	.dword	_ZN40_INTERNAL_f3e106cb_4_k_cu_5b3c2883_898616thrust24THRUST_300001_SM_1000_NS8cuda_cub3parE
	.align		8
        /*00f0*/ 	.dword	_ZN40_INTERNAL_f3e106cb_4_k_cu_5b3c2883_898616thrust24THRUST_300001_SM_1000_NS8cuda_cub10par_nosyncE
	.align		8
        /*00f8*/ 	.dword	_ZN40_INTERNAL_f3e106cb_4_k_cu_5b3c2883_898616thrust24THRUST_300001_SM_1000_NS6system6detail10sequential3seqE
	.align		8
        /*0100*/ 	.dword	_ZN40_INTERNAL_f3e106cb_4_k_cu_5b3c2883_898616thrust24THRUST_300001_SM_1000_NS12placeholders2_1E
	.align		8
        /*0108*/ 	.dword	_ZN40_INTERNAL_f3e106cb_4_k_cu_5b3c2883_898616thrust24THRUST_300001_SM_1000_NS12placeholders2_2E
	.align		8
        /*0110*/ 	.dword	_ZN40_INTERNAL_f3e106cb_4_k_cu_5b3c2883_898616thrust24THRUST_300001_SM_1000_NS12placeholders2_3E
	.align		8
        /*0118*/ 	.dword	_ZN40_INTERNAL_f3e106cb_4_k_cu_5b3c2883_898616thrust24THRUST_300001_SM_1000_NS12placeholders2_4E
	.align		8
        /*0120*/ 	.dword	_ZN40_INTERNAL_f3e106cb_4_k_cu_5b3c2883_898616thrust24THRUST_300001_SM_1000_NS12placeholders2_5E
	.align		8
        /*0128*/ 	.dword	_ZN40_INTERNAL_f3e106cb_4_k_cu_5b3c2883_898616thrust24THRUST_300001_SM_1000_NS12placeholders2_6E
	.align		8
        /*0130*/ 	.dword	_ZN40_INTERNAL_f3e106cb_4_k_cu_5b3c2883_898616thrust24THRUST_300001_SM_1000_NS12placeholders2_7E
	.align		8
        /*0138*/ 	.dword	_ZN40_INTERNAL_f3e106cb_4_k_cu_5b3c2883_898616thrust24THRUST_300001_SM_1000_NS12placeholders2_8E
	.align		8
        /*0140*/ 	.dword	_ZN40_INTERNAL_f3e106cb_4_k_cu_5b3c2883_898616thrust24THRUST_300001_SM_1000_NS12placeholders2_9E
	.align		8
        /*0148*/ 	.dword	_ZN40_INTERNAL_f3e106cb_4_k_cu_5b3c2883_898616thrust24THRUST_300001_SM_1000_NS12placeholders3_10E
	.align		8
        /*0150*/ 	.dword	_ZN40_INTERNAL_f3e106cb_4_k_cu_5b3c2883_898616thrust24THRUST_300001_SM_1000_NS3seqE


//--------------------- .text._ZN3cub18CUB_300001_SM_10006detail11EmptyKernelIvEEvv --------------------------
	.section	.text._ZN3cub18CUB_300001_SM_10006detail11EmptyKernelIvEEvv,"ax",@progbits
	.align	128
        .global         _ZN3cub18CUB_300001_SM_10006detail11EmptyKernelIvEEvv
        .type           _ZN3cub18CUB_300001_SM_10006detail11EmptyKernelIvEEvv,@function
        .size           _ZN3cub18CUB_300001_SM_10006detail11EmptyKernelIvEEvv,(.L_x_1 - _ZN3cub18CUB_300001_SM_10006detail11EmptyKernelIvEEvv)
        .other          _ZN3cub18CUB_300001_SM_10006detail11EmptyKernelIvEEvv,@"STO_CUDA_ENTRY STV_DEFAULT"
_ZN3cub18CUB_300001_SM_10006detail11EmptyKernelIvEEvv:
.text._ZN3cub18CUB_300001_SM_10006detail11EmptyKernelIvEEvv:
[----:B------:R-:W-:Y:S01]  /*0000*/  LDC R1, c[0x0][0x37c] ;  /* 0x0000df00ff017b82 */ /* 0x000fe20000000800 */
[----:B------:R-:W-:Y:S05]  /*0010*/  EXIT ;  /* 0x000000000000794d */ /* 0x000fea0003800000 */
.L_x_0:
[----:B------:R-:W-:-:S00]  /*0020*/  BRA `(.L_x_0) ;  /* 0xfffffffc00fc7947 */ /* 0x000fc0000383ffff */
[----:B------:R-:W-:-:S00]  /*0030*/  NOP ;  /* 0x0000000000007918 */ /* 0x000fc00000000000 */
        /* <DEDUP_REMOVED lines=12> */
.L_x_1:


//--------------------- .nv.shared.reserved.0     --------------------------
	.section	.nv.shared.reserved.0,"aw",@nobits
	.weak		__nv_reservedSMEM_offset_0_alias
	.size		__nv_reservedSMEM_offset_0_alias, 0, 64
	.other		__nv_reservedSMEM_offset_0_alias,@"STO_CUDA_RESERVED_SHARED STV_DEFAULT"
__nv_reservedSMEM_offset_0_alias:
	.zero		0
	.zero		64


//--------------------- .nv.global                --------------------------
	.section	.nv.global,"aw",@nobits
.nv.global:
	.type		_ZN40_INTERNAL_f3e106cb_4_k_cu_5b3c2883_898616thrust24THRUST_300001_SM_1000_NS3seqE,@object
	.size		_ZN40_INTERNAL_f3e106cb_4_k_cu_5b3c2883_898616thrust24THRUST_300001_SM_1000_NS3seqE,(_ZN40_INTERNAL_f3e106cb_4_k_cu_5b3c2883_898614cuda3std3__48in_placeE - _ZN40_INTERNAL_f3e106cb_4_k_cu_5b3c2883_898616thrust24THRUST_300001_SM_1000_NS3seqE)
_ZN40_INTERNAL_f3e106cb_4_k_cu_5b3c2883_898616thrust24THRUST_300001_SM_1000_NS3seqE:
	.zero		1
	.type		_ZN40_INTERNAL_f3e106cb_4_k_cu_5b3c2883_898614cuda3std3__48in_placeE,@object
	.size		_ZN40_INTERNAL_f3e106cb_4_k_cu_5b3c2883_898614cuda3std3__48in_placeE,(_ZN40_INTERNAL_f3e106cb_4_k_cu_5b3c2883_898614cuda3std6ranges3__45__cpo4sizeE - _ZN40_INTERNAL_f3e106cb_4_k_cu_5b3c2883_898614cuda3std3__48in_placeE)
_ZN40_INTERNAL_f3e106cb_4_k_cu_5b3c2883_898614cuda3std3__48in_placeE:
	.zero		1
	.type		_ZN40_INTERNAL_f3e106cb_4_k_cu_5b3c2883_898614cuda3std6ranges3__45__cpo4sizeE,@object
	.size		_ZN40_INTERNAL_f3e106cb_4_k_cu_5b3c2883_898614cuda3std6ranges3__45__cpo4sizeE,(_ZN40_INTERNAL_f3e106cb_4_k_cu_5b3c2883_898616thrust24THRUST_300001_SM_1000_NS12placeholders2_3E - _ZN40_INTERNAL_f3e106cb_4_k_cu_5b3c2883_898614cuda3std6ranges3__45__cpo4sizeE)
_ZN40_INTERNAL_f3e106cb_4_k_cu_5b3c2883_898614cuda3std6ranges3__45__cpo4sizeE:
	.zero		1
	.type		_ZN40_INTERNAL_f3e106cb_4_k_cu_5b3c2883_898616thrust24THRUST_300001_SM_1000_NS12placeholders2_3E,@object
	.size		_ZN40_INTERNAL_f3e106cb_4_k_cu_5b3c2883_898616thrust24THRUST_300001_SM_1000_NS12placeholders2_3E,(_ZN40_INTERNAL_f3e106cb_4_k_cu_5b3c2883_898614cuda3std3__45__cpo6cbeginE - _ZN40_INTERNAL_f3e106cb_4_k_cu_5b3c2883_898616thrust24THRUST_300001_SM_1000_NS12placeholders2_3E)
_ZN40_INTERNAL_f3e106cb_4_k_cu_5b3c2883_898616thrust24THRUST_300001_SM_1000_NS12placeholders2_3E:
	.zero		1
	.type		_ZN40_INTERNAL_f3e106cb_4_k_cu_5b3c2883_898614cuda3std3__45__cpo6cbeginE,@object
	.size		_ZN40_INTERNAL_f3e106cb_4_k_cu_5b3c2883_898614cuda3std3__45__cpo6cbeginE,(_ZN40_INTERNAL_f3e106cb_4_k_cu_5b3c2883_898614cuda3std6ranges3__45__cpo6cbeginE - _ZN40_INTERNAL_f3e106cb_4_k_cu_5b3c2883_898614cuda3std3__45__cpo6cbeginE)
_ZN40_INTERNAL_f3e106cb_4_k_cu_5b3c2883_898614cuda3std3__45__cpo6cbeginE:
	.zero		1
	.type		_ZN40_INTERNAL_f3e106cb_4_k_cu_5b3c2883_898614cuda3std6ranges3__45__cpo6cbeginE,@object
	.size		_ZN40_INTERNAL_f3e106cb_4_k_cu_5b3c2883_898614cuda3std6ranges3__45__cpo6cbeginE,(_ZN40_INTERNAL_f3e106cb_4_k_cu_5b3c2883_898616thrust24THRUST_300001_SM_1000_NS12placeholders2_7E - _ZN40_INTERNAL_f3e106cb_4_k_cu_5b3c2883_898614cuda3std6ranges3__45__cpo6cbeginE)
_ZN40_INTERNAL_f3e106cb_4_k_cu_5b3c2883_898614cuda3std6ranges3__45__cpo6cbeginE:
	.zero		1
	.type		_ZN40_INTERNAL_f3e106cb_4_k_cu_5b3c2883_898616thrust24THRUST_300001_SM_1000_NS12placeholders2_7E,@object
	.size		_ZN40_INTERNAL_f3e106cb_4_k_cu_5b3c2883_898616thrust24THRUST_300001_SM_1000_NS12placeholders2_7E,(_ZN40_INTERNAL_f3e106cb_4_k_cu_5b3c2883_898614cuda3std3__45__cpo7crbeginE - _ZN40_INTERNAL_f3e106cb_4_k_cu_5b3c2883_898616thrust24THRUST_300001_SM_1000_NS12placeholders2_7E)
_ZN40_INTERNAL_f3e106cb_4_k_cu_5b3c2883_898616thrust24THRUST_300001_SM_1000_NS12placeholders2_7E:
	.zero		1
	.type		_ZN40_INTERNAL_f3e106cb_4_k_cu_5b3c2883_898614cuda3std3__45__cpo7crbeginE,@object
	.size		_ZN40_INTERNAL_f3e106cb_4_k_cu_5b3c2883_898614cuda3std3__45__cpo7crbeginE,(_ZN40_INTERNAL_f3e106cb_4_k_cu_5b3c2883_898614cuda3std6ranges3__45__cpo4nextE - _ZN40_INTERNAL_f3e106cb_4_k_cu_5b3c2883_898614cuda3std3__45__cpo7crbeginE)
_ZN40_INTERNAL_f3e106cb_4_k_cu_5b3c2883_898614cuda3std3__45__cpo7crbeginE:
	.zero		1
	.type		_ZN40_INTERNAL_f3e106cb_4_k_cu_5b3c2883_898614cuda3std6ranges3__45__cpo4nextE,@object
	.size		_ZN40_INTERNAL_f3e106cb_4_k_cu_5b3c2883_898614cuda3std6ranges3__45__cpo4nextE,(_ZN40_INTERNAL_f3e106cb_4_k_cu_5b3c2883_898614cuda3std6ranges3__45__cpo4swapE - _ZN40_INTERNAL_f3e106cb_4_k_cu_5b3c2883_898614cuda3std6ranges3__45__cpo4nextE)
_ZN40_INTERNAL_f3e106cb_4_k_cu_5b3c2883_898614cuda3std6ranges3__45__cpo4nextE:
	.zero		1
	.type		_ZN40_INTERNAL_f3e106cb_4_k_cu_5b3c2883_898614cuda3std6ranges3__45__cpo4swapE,@object
	.size		_ZN40_INTERNAL_f3e106cb_4_k_cu_5b3c2883_898614cuda3std6ranges3__45__cpo4swapE,(_ZN40_INTERNAL_f3e106cb_4_k_cu_5b3c2883_898616thrust24THRUST_300001_SM_1000_NS8cuda_cub10par_nosyncE - _ZN40_INTERNAL_f3e106cb_4_k_cu_5b3c2883_898614cuda3std6ranges3__45__cpo4swapE)
_ZN40_INTERNAL_f3e106cb_4_k_cu_5b3c2883_898614cuda3std6ranges3__45__cpo4swapE:
	.zero		1
	.type		_ZN40_INTERNAL_f3e106cb_4_k_cu_5b3c2883_898616thrust24THRUST_300001_SM_1000_NS8cuda_cub10par_nosyncE,@object
	.size		_ZN40_INTERNAL_f3e106cb_4_k_cu_5b3c2883_898616thrust24THRUST_300001_SM_1000_NS8cuda_cub10par_nosyncE,(_ZN40_INTERNAL_f3e106cb_4_k_cu_5b3c2883_898616thrust24THRUST_300001_SM_1000_NS12placeholders2_9E - _ZN40_INTERNAL_f3e106cb_4_k_cu_5b3c2883_898616thrust24THRUST_300001_SM_1000_NS8cuda_cub10par_nosyncE)
_ZN40_INTERNAL_f3e106cb_4_k_cu_5b3c2883_898616thrust24THRUST_300001_SM_1000_NS8cuda_cub10par_nosyncE:
	.zero		1
	.type		_ZN40_INTERNAL_f3e106cb_4_k_cu_5b3c2883_898616thrust24THRUST_300001_SM_1000_NS12placeholders2_9E,@object
	.size		_ZN40_INTERNAL_f3e106cb_4_k_cu_5b3c2883_898616thrust24THRUST_300001_SM_1000_NS12placeholders2_9E,(_ZN40_INTERNAL_f3e106cb_4_k_cu_5b3c2883_898614cuda3std3__442_GLOBAL__N__f3e106cb_4_k_cu_5b3c2883_898616ignoreE - _ZN40_INTERNAL_f3e106cb_4_k_cu_5b3c2883_898616thrust24THRUST_300001_SM_1000_NS12placeholders2_9E)
_ZN40_INTERNAL_f3e106cb_4_k_cu_5b3c2883_898616thrust24THRUST_300001_SM_1000_NS12placeholders2_9E:
	.zero		1
	.type		_ZN40_INTERNAL_f3e106cb_4_k_cu_5b3c2883_898614cuda3std3__442_GLOBAL__N__f3e106cb_4_k_cu_5b3c2883_898616ignoreE,@object
	.size		_ZN40_INTERNAL_f3e106cb_4_k_cu_5b3c2883_898614cuda3std3__442_GLOBAL__N__f3e106cb_4_k_cu_5b3c2883_898616ignoreE,(_ZN40_INTERNAL_f3e106cb_4_k_cu_5b3c2883_898614cuda3std6ranges3__45__cpo4dataE - _ZN40_INTERNAL_f3e106cb_4_k_cu_5b3c2883_898614cuda3std3__442_GLOBAL__N__f3e106cb_4_k_cu_5b3c2883_898616ignoreE)
_ZN40_INTERNAL_f3e106cb_4_k_cu_5b3c2883_898614cuda3std3__442_GLOBAL__N__f3e106cb_4_k_cu_5b3c2883_898616ignoreE:
	.zero		1
	.type		_ZN40_INTERNAL_f3e106cb_4_k_cu_5b3c2883_898614cuda3std6ranges3__45__cpo4dataE,@object
	.size		_ZN40_INTERNAL_f3e106cb_4_k_cu_5b3c2883_898614cuda3std6ranges3__45__cpo4dataE,(_ZN40_INTERNAL_f3e106cb_4_k_cu_5b3c2883_898616thrust24THRUST_300001_SM_1000_NS12placeholders2_1E - _ZN40_INTERNAL_f3e106cb_4_k_cu_5b3c2883_898614cuda3std6ranges3__45__cpo4dataE)
_ZN40_INTERNAL_f3e106cb_4_k_cu_5b3c2883_898614cuda3std6ranges3__45__cpo4dataE:
	.zero		1
	.type		_ZN40_INTERNAL_f3e106cb_4_k_cu_5b3c2883_898616thrust24THRUST_300001_SM_1000_NS12placeholders2_1E,@object
	.size		_ZN40_INTERNAL_f3e106cb_4_k_cu_5b3c2883_898616thrust24THRUST_300001_SM_1000_NS12placeholders2_1E,(_ZN40_INTERNAL_f3e106cb_4_k_cu_5b3c2883_898614cuda3std3__45__cpo5beginE - _ZN40_INTERNAL_f3e106cb_4_k_cu_5b3c2883_898616thrust24THRUST_300001_SM_1000_NS12placeholders2_1E)
_ZN40_INTERNAL_f3e106cb_4_k_cu_5b3c2883_898616thrust24THRUST_300001_SM_1000_NS12placeholders2_1E:
	.zero		1
	.type		_ZN40_INTERNAL_f3e106cb_4_k_cu_5b3c2883_898614cuda3std3__45__cpo5beginE,@object
	.size		_ZN40_INTERNAL_f3e106cb_4_k_cu_5b3c2883_898614cuda3std3__45__cpo5beginE,(_ZN40_INTERNAL_f3e106cb_4_k_cu_5b3c2883_898614cuda3std6ranges3__45__cpo5beginE - _ZN40_INTERNAL_f3e106cb_4_k_cu_5b3c2883_898614cuda3std3__45__cpo5beginE)
_ZN40_INTERNAL_f3e106cb_4_k_cu_5b3c2883_898614cuda3std3__45__cpo5beginE:
	.zero		1
	.type		_ZN40_INTERNAL_f3e106cb_4_k_cu_5b3c2883_898614cuda3std6ranges3__45__cpo5beginE,@object
	.size		_ZN40_INTERNAL_f3e106cb_4_k_cu_5b3c2883_898614cuda3std6ranges3__45__cpo5beginE,(_ZN40_INTERNAL_f3e106cb_4_k_cu_5b3c2883_898616thrust24THRUST_300001_SM_1000_NS12placeholders2_5E - _ZN40_INTERNAL_f3e106cb_4_k_cu_5b3c2883_898614cuda3std6ranges3__45__cpo5beginE)
_ZN40_INTERNAL_f3e106cb_4_k_cu_5b3c2883_898614cuda3std6ranges3__45__cpo5beginE:
	.zero		1
	.type		_ZN40_INTERNAL_f3e106cb_4_k_cu_5b3c2883_898616thrust24THRUST_300001_SM_1000_NS12placeholders2_5E,@object
	.size		_ZN40_INTERNAL_f3e106cb_4_k_cu_5b3c2883_898616thrust24THRUST_300001_SM_1000_NS12placeholders2_5E,(_ZN40_INTERNAL_f3e106cb_4_k_cu_5b3c2883_898614cuda3std3__45__cpo6rbeginE - _ZN40_INTERNAL_f3e106cb_4_k_cu_5b3c2883_898616thrust24THRUST_300001_SM_1000_NS12placeholders2_5E)
_ZN40_INTERNAL_f3e106cb_4_k_cu_5b3c2883_898616thrust24THRUST_300001_SM_1000_NS12placeholders2_5E:
	.zero		1
	.type		_ZN40_INTERNAL_f3e106cb_4_k_cu_5b3c2883_898614cuda3std3__45__cpo6rbeginE,@object
	.size		_ZN40_INTERNAL_f3e106cb_4_k_cu_5b3c2883_898614cuda3std3__45__cpo6rbeginE,(_ZN40_INTERNAL_f3e106cb_4_k_cu_5b3c2883_898614cuda3std6ranges3__45__cpo7advanceE - _ZN40_INTERNAL_f3e106cb_4_k_cu_5b3c2883_898614cuda3std3__45__cpo6rbeginE)
_ZN40_INTERNAL_f3e106cb_4_k_cu_5b3c2883_898614cuda3std3__45__cpo6rbeginE:
	.zero		1
	.type		_ZN40_INTERNAL_f3e106cb_4_k_cu_5b3c2883_898614cuda3std6ranges3__45__cpo7advanceE,@object
	.size		_ZN40_INTERNAL_f3e106cb_4_k_cu_5b3c2883_898614cuda3std6ranges3__45__cpo7advanceE,(_ZN40_INTERNAL_f3e106cb_4_k_cu_5b3c2883_898614cuda3std3__47nulloptE - _ZN40_INTERNAL_f3e106cb_4_k_cu_5b3c2883_898614cuda3std6ranges3__45__cpo7advanceE)
_ZN40_INTERNAL_f3e106cb_4_k_cu_5b3c2883_898614cuda3std6ranges3__45__cpo7advanceE:
	.zero		1
	.type		_ZN40_INTERNAL_f3e106cb_4_k_cu_5b3c2883_898614cuda3std3__47nulloptE,@object
	.size		_ZN40_INTERNAL_f3e106cb_4_k_cu_5b3c2883_898614cuda3std3__47nulloptE,(_ZN40_INTERNAL_f3e106cb_4_k_cu_5b3c2883_898614cuda3std6ranges3__45__cpo8distanceE - _ZN40_INTERNAL_f3e106cb_4_k_cu_5b3c2883_898614cuda3std3__47nulloptE)
_ZN40_INTERNAL_f3e106cb_4_k_cu_5b3c2883_898614cuda3std3__47nulloptE:
	.zero		1
	.type		_ZN40_INTERNAL_f3e106cb_4_k_cu_5b3c2883_898614cuda3std6ranges3__45__cpo8distanceE,@object
	.size		_ZN40_INTERNAL_f3e106cb_4_k_cu_5b3c2883_898614cuda3std6ranges3__45__cpo8distanceE,(_ZN40_INTERNAL_f3e106cb_4_k_cu_5b3c2883_898616thrust24THRUST_300001_SM_1000_NS12placeholders3_10E - _ZN40_INTERNAL_f3e106cb_4_k_cu_5b3c2883_898614cuda3std6ranges3__45__cpo8distanceE)
_ZN40_INTERNAL_f3e106cb_4_k_cu_5b3c2883_898614cuda3std6ranges3__45__cpo8distanceE:
	.zero		1
	.type		_ZN40_INTERNAL_f3e106cb_4_k_cu_5b3c2883_898616thrust24THRUST_300001_SM_1000_NS12placeholders3_10E,@object
	.size		_ZN40_INTERNAL_f3e106cb_4_k_cu_5b3c2883_898616thrust24THRUST_300001_SM_1000_NS12placeholders3_10E,(_ZN40_INTERNAL_f3e106cb_4_k_cu_5b3c2883_898614cuda3std3__419piecewise_constructE - _ZN40_INTERNAL_f3e106cb_4_k_cu_5b3c2883_898616thrust24THRUST_300001_SM_1000_NS12placeholders3_10E)
_ZN40_INTERNAL_f3e106cb_4_k_cu_5b3c2883_898616thrust24THRUST_300001_SM_1000_NS12placeholders3_10E:
	.zero		1
	.type		_ZN40_INTERNAL_f3e106cb_4_k_cu_5b3c2883_898614cuda3std3__419piecewise_constructE,@object
	.size		_ZN40_INTERNAL_f3e106cb_4_k_cu_5b3c2883_898614cuda3std3__419piecewise_constructE,(_ZN40_INTERNAL_f3e106cb_4_k_cu_5b3c2883_898614cuda3std6ranges3__45__cpo5cdataE - _ZN40_INTERNAL_f3e106cb_4_k_cu_5b3c2883_898614cuda3std3__419piecewise_constructE)
_ZN40_INTERNAL_f3e106cb_4_k_cu_5b3c2883_898614cuda3std3__419piecewise_constructE:
	.zero		1
	.type		_ZN40_INTERNAL_f3e106cb_4_k_cu_5b3c2883_898614cuda3std6ranges3__45__cpo5cdataE,@object
	.size		_ZN40_INTERNAL_f3e106cb_4_k_cu_5b3c2883_898614cuda3std6ranges3__45__cpo5cdataE,(_ZN40_INTERNAL_f3e106cb_4_k_cu_5b3c2883_898616thrust24THRUST_300001_SM_1000_NS12placeholders2_2E - _ZN40_INTERNAL_f3e106cb_4_k_cu_5b3c2883_898614cuda3std6ranges3__45__cpo5cdataE)
_ZN40_INTERNAL_f3e106cb_4_k_cu_5b3c2883_898614cuda3std6ranges3__45__cpo5cdataE:
	.zero		1
	.type		_ZN40_INTERNAL_f3e106cb_4_k_cu_5b3c2883_898616thrust24THRUST_300001_SM_1000_NS12placeholders2_2E,@object
	.size		_ZN40_INTERNAL_f3e106cb_4_k_cu_5b3c2883_898616thrust24THRUST_300001_SM_1000_NS12placeholders2_2E,(_ZN40_INTERNAL_f3e106cb_4_k_cu_5b3c2883_898614cuda3std3__45__cpo3endE - _ZN40_INTERNAL_f3e106cb_4_k_cu_5b3c2883_898616thrust24THRUST_300001_SM_1000_NS12placeholders2_2E)
_ZN40_INTERNAL_f3e106cb_4_k_cu_5b3c2883_898616thrust24THRUST_300001_SM_1000_NS12placeholders2_2E:
	.zero		1
	.type		_ZN40_INTERNAL_f3e106cb_4_k_cu_5b3c2883_898614cuda3std3__45__cpo3endE,@object
	.size		_ZN40_INTERNAL_f3e106cb_4_k_cu_5b3c2883_898614cuda3std3__45__cpo3endE,(_ZN40_INTERNAL_f3e106cb_4_k_cu_5b3c2883_898614cuda3std6ranges3__45__cpo3endE - _ZN40_INTERNAL_f3e106cb_4_k_cu_5b3c2883_898614cuda3std3__45__cpo3endE)
_ZN40_INTERNAL_f3e106cb_4_k_cu_5b3c2883_898614cuda3std3__45__cpo3endE:
	.zero		1
	.type		_ZN40_INTERNAL_f3e106cb_4_k_cu_5b3c2883_898614cuda3std6ranges3__45__cpo3endE,@object
	.size		_ZN40_INTERNAL_f3e106cb_4_k_cu_5b3c2883_898614cuda3std6ranges3__45__cpo3endE,(_ZN40_INTERNAL_f3e106cb_4_k_cu_5b3c2883_898616thrust24THRUST_300001_SM_1000_NS12placeholders2_6E - _ZN40_INTERNAL_f3e106cb_4_k_cu_5b3c2883_898614cuda3std6ranges3__45__cpo3endE)
_ZN40_INTERNAL_f3e106cb_4_k_cu_5b3c2883_898614cuda3std6ranges3__45__cpo3endE:
	.zero		1
	.type		_ZN40_INTERNAL_f3e106cb_4_k_cu_5b3c2883_898616thrust24THRUST_300001_SM_1000_NS12placeholders2_6E,@object
	.size		_ZN40_INTERNAL_f3e106cb_4_k_cu_5b3c2883_898616thrust24THRUST_300001_SM_1000_NS12placeholders2_6E,(_ZN40_INTERNAL_f3e106cb_4_k_cu_5b3c2883_898614cuda3std3__45__cpo4rendE - _ZN40_INTERNAL_f3e106cb_4_k_cu_5b3c2883_898616thrust24THRUST_300001_SM_1000_NS12placeholders2_6E)
_ZN40_INTERNAL_f3e106cb_4_k_cu_5b3c2883_898616thrust24THRUST_300001_SM_1000_NS12placeholders2_6E:
	.zero		1
	.type		_ZN40_INTERNAL_f3e106cb_4_k_cu_5b3c2883_898614cuda3std3__45__cpo4rendE,@object
	.size		_ZN40_INTERNAL_f3e106cb_4_k_cu_5b3c2883_898614cuda3std3__45__cpo4rendE,(_ZN40_INTERNAL_f3e106cb_4_k_cu_5b3c2883_898614cuda3std6ranges3__45__cpo9iter_swapE - _ZN40_INTERNAL_f3e106cb_4_k_cu_5b3c2883_898614cuda3std3__45__cpo4rendE)
_ZN40_INTERNAL_f3e106cb_4_k_cu_5b3c2883_898614cuda3std3__45__cpo4rendE:
	.zero		1
	.type		_ZN40_INTERNAL_f3e106cb_4_k_cu_5b3c2883_898614cuda3std6ranges3__45__cpo9iter_swapE,@object
	.size		_ZN40_INTERNAL_f3e106cb_4_k_cu_5b3c2883_898614cuda3std6ranges3__45__cpo9iter_swapE,(_ZN40_INTERNAL_f3e106cb_4_k_cu_5b3c2883_898614cuda3std3__48unexpectE - _ZN40_INTERNAL_f3e106cb_4_k_cu_5b3c2883_898614cuda3std6ranges3__45__cpo9iter_swapE)
_ZN40_INTERNAL_f3e106cb_4_k_cu_5b3c2883_898614cuda3std6ranges3__45__cpo9iter_swapE:
	.zero		1
	.type		_ZN40_INTERNAL_f3e106cb_4_k_cu_5b3c2883_898614cuda3std3__48unexpectE,@object
	.size		_ZN40_INTERNAL_f3e106cb_4_k_cu_5b3c2883_898614cuda3std3__48unexpectE,(_ZN40_INTERNAL_f3e106cb_4_k_cu_5b3c2883_898616thrust24THRUST_300001_SM_1000_NS8cuda_cub3parE - _ZN40_INTERNAL_f3e106cb_4_k_cu_5b3c2883_898614cuda3std3__48unexpectE)
_ZN40_INTERNAL_f3e106cb_4_k_cu_5b3c2883_898614cuda3std3__48unexpectE:
	.zero		1
	.type		_ZN40_INTERNAL_f3e106cb_4_k_cu_5b3c2883_898616thrust24THRUST_300001_SM_1000_NS8cuda_cub3parE,@object
	.size		_ZN40_INTERNAL_f3e106cb_4_k_cu_5b3c2883_898616thrust24THRUST_300001_SM_1000_NS8cuda_cub3parE,(_ZN40_INTERNAL_f3e106cb_4_k_cu_5b3c2883_898616thrust24THRUST_300001_SM_1000_NS12placeholders2_4E - _ZN40_INTERNAL_f3e106cb_4_k_cu_5b3c2883_898616thrust24THRUST_300001_SM_1000_NS8cuda_cub3parE)
_ZN40_INTERNAL_f3e106cb_4_k_cu_5b3c2883_898616thrust24THRUST_300001_SM_1000_NS8cuda_cub3parE:
	.zero		1
	.type		_ZN40_INTERNAL_f3e106cb_4_k_cu_5b3c2883_898616thrust24THRUST_300001_SM_1000_NS12placeholders2_4E,@object
	.size		_ZN40_INTERNAL_f3e106cb_4_k_cu_5b3c2883_898616thrust24THRUST_300001_SM_1000_NS12placeholders2_4E,(_ZN40_INTERNAL_f3e106cb_4_k_cu_5b3c2883_898614cuda3std3__45__cpo4cendE - _ZN40_INTERNAL_f3e106cb_4_k_cu_5b3c2883_898616thrust24THRUST_300001_SM_1000_NS12placeholders2_4E)
_ZN40_INTERNAL_f3e106cb_4_k_cu_5b3c2883_898616thrust24THRUST_300001_SM_1000_NS12placeholders2_4E:
	.zero		1
	.type		_ZN40_INTERNAL_f3e106cb_4_k_cu_5b3c2883_898614cuda3std3__45__cpo4cendE,@object
	.size		_ZN40_INTERNAL_f3e106cb_4_k_cu_5b3c2883_898614cuda3std3__45__cpo4cendE,(_ZN40_INTERNAL_f3e106cb_4_k_cu_5b3c2883_898614cuda3std6ranges3__45__cpo4cendE - _ZN40_INTERNAL_f3e106cb_4_k_cu_5b3c2883_898614cuda3std3__45__cpo4cendE)
_ZN40_INTERNAL_f3e106cb_4_k_cu_5b3c2883_898614cuda3std3__45__cpo4cendE:
	.zero		1
	.type		_ZN40_INTERNAL_f3e106cb_4_k_cu_5b3c2883_898614cuda3std6ranges3__45__cpo4cendE,@object
	.size		_ZN40_INTERNAL_f3e106cb_4_k_cu_5b3c2883_898614cuda3std6ranges3__45__cpo4cendE,(_ZN40_INTERNAL_f3e106cb_4_k_cu_5b3c2883_898614cuda3std3__420unreachable_sentinelE - _ZN40_INTERNAL_f3e106cb_4_k_cu_5b3c2883_898614cuda3std6ranges3__45__cpo4cendE)
_ZN40_INTERNAL_f3e106cb_4_k_cu_5b3c2883_898614cuda3std6ranges3__45__cpo4cendE:
	.zero		1
	.type		_ZN40_INTERNAL_f3e106cb_4_k_cu_5b3c2883_898614cuda3std3__420unreachable_sentinelE,@object
	.size		_ZN40_INTERNAL_f3e106cb_4_k_cu_5b3c2883_898614cuda3std3__420unreachable_sentinelE,(_ZN40_INTERNAL_f3e106cb_4_k_cu_5b3c2883_898614cuda3std6ranges3__45__cpo5ssizeE - _ZN40_INTERNAL_f3e106cb_4_k_cu_5b3c2883_898614cuda3std3__420unreachable_sentinelE)
_ZN40_INTERNAL_f3e106cb_4_k_cu_5b3c2883_898614cuda3std3__420unreachable_sentinelE:
	.zero		1
	.type		_ZN40_INTERNAL_f3e106cb_4_k_cu_5b3c2883_898614cuda3std6ranges3__45__cpo5ssizeE,@object
	.size		_ZN40_INTERNAL_f3e106cb_4_k_cu_5b3c2883_898614cuda3std6ranges3__45__cpo5ssizeE,(_ZN40_INTERNAL_f3e106cb_4_k_cu_5b3c2883_898616thrust24THRUST_300001_SM_1000_NS12placeholders2_8E - _ZN40_INTERNAL_f3e106cb_4_k_cu_5b3c2883_898614cuda3std6ranges3__45__cpo5ssizeE)
_ZN40_INTERNAL_f3e106cb_4_k_cu_5b3c2883_898614cuda3std6ranges3__45__cpo5ssizeE:
	.zero		1
	.type		_ZN40_INTERNAL_f3e106cb_4_k_cu_5b3c2883_898616thrust24THRUST_300001_SM_1000_NS12placeholders2_8E,@object
	.size		_ZN40_INTERNAL_f3e106cb_4_k_cu_5b3c2883_898616thrust24THRUST_300001_SM_1000_NS12placeholders2_8E,(_ZN40_INTERNAL_f3e106cb_4_k_cu_5b3c2883_898614cuda3std3__45__cpo5crendE - _ZN40_INTERNAL_f3e106cb_4_k_cu_5b3c2883_898616thrust24THRUST_300001_SM_1000_NS12placeholders2_8E)
_ZN40_INTERNAL_f3e106cb_4_k_cu_5b3c2883_898616thrust24THRUST_300001_SM_1000_NS12placeholders2_8E:
	.zero		1
	.type		_ZN40_INTERNAL_f3e106cb_4_k_cu_5b3c2883_898614cuda3std3__45__cpo5crendE,@object
	.size		_ZN40_INTERNAL_f3e106cb_4_k_cu_5b3c2883_898614cuda3std3__45__cpo5crendE,(_ZN40_INTERNAL_f3e106cb_4_k_cu_5b3c2883_898614cuda3std6ranges3__45__cpo4prevE - _ZN40_INTERNAL_f3e106cb_4_k_cu_5b3c2883_898614cuda3std3__45__cpo5crendE)
_ZN40_INTERNAL_f3e106cb_4_k_cu_5b3c2883_898614cuda3std3__45__cpo5crendE:
	.zero		1
	.type		_ZN40_INTERNAL_f3e106cb_4_k_cu_5b3c2883_898614cuda3std6ranges3__45__cpo4prevE,@object
	.size		_ZN40_INTERNAL_f3e106cb_4_k_cu_5b3c2883_898614cuda3std6ranges3__45__cpo4prevE,(_ZN40_INTERNAL_f3e106cb_4_k_cu_5b3c2883_898614cuda3std6ranges3__45__cpo9iter_moveE - _ZN40_INTERNAL_f3e106cb_4_k_cu_5b3c2883_898614cuda3std6ranges3__45__cpo4prevE)
_ZN40_INTERNAL_f3e106cb_4_k_cu_5b3c2883_898614cuda3std6ranges3__45__cpo4prevE:
	.zero		1
	.type		_ZN40_INTERNAL_f3e106cb_4_k_cu_5b3c2883_898614cuda3std6ranges3__45__cpo9iter_moveE,@object
	.size		_ZN40_INTERNAL_f3e106cb_4_k_cu_5b3c2883_898614cuda3std6ranges3__45__cpo9iter_moveE,(_ZN40_INTERNAL_f3e106cb_4_k_cu_5b3c2883_898616thrust24THRUST_300001_SM_1000_NS6system6detail10sequential3seqE - _ZN40_INTERNAL_f3e106cb_4_k_cu_5b3c2883_898614cuda3std6ranges3__45__cpo9iter_moveE)
_ZN40_INTERNAL_f3e106cb_4_k_cu_5b3c2883_898614cuda3std6ranges3__45__cpo9iter_moveE:
	.zero		1
	.type		_ZN40_INTERNAL_f3e106cb_4_k_cu_5b3c2883_898616thrust24THRUST_300001_SM_1000_NS6system6detail10sequential3seqE,@object
	.size		_ZN40_INTERNAL_f3e106cb_4_k_cu_5b3c2883_898616thrust24THRUST_300001_SM_1000_NS6system6detail10sequential3seqE,(.L_31 - _ZN40_INTERNAL_f3e106cb_4_k_cu_5b3c2883_898616thrust24THRUST_300001_SM_1000_NS6system6detail10sequential3seqE)
_ZN40_INTERNAL_f3e106cb_4_k_cu_5b3c2883_898616thrust24THRUST_300001_SM_1000_NS6system6detail10sequential3seqE:
	.zero		1
.L_31:


//--------------------- .nv.constant0._ZN3cub18CUB_300001_SM_10006detail11EmptyKernelIvEEvv --------------------------
	.section	.nv.constant0._ZN3cub18CUB_300001_SM_10006detail11EmptyKernelIvEEvv,"a",@progbits
	.sectionflags	@""
	.align	4
.nv.constant0._ZN3cub18CUB_300001_SM_10006detail11EmptyKernelIvEEvv:
	.zero		896


//--------------------- SYMBOLS --------------------------

	.type		.nv.reservedSmem.offset0,@object
	.size		.nv.reservedSmem.offset0,0x4
